	.headerflags	@"EF_CUDA_TEXMODE_UNIFIED EF_CUDA_64BIT_ADDRESS EF_CUDA_SM86 EF_CUDA_VIRTUAL_SM(EF_CUDA_SM86)"
	.elftype	@"ET_EXEC"


//--------------------- .nv.info                  --------------------------
	.section	.nv.info,"",@"SHT_CUDA_INFO"
	.align	4


	//----- nvinfo : EIATTR_REGCOUNT
	.align		4
        /*0000*/ 	.byte	0x04, 0x2f
        /*0002*/ 	.short	(.L_1 - .L_0)
	.align		4
.L_0:
        /*0004*/ 	.word	index@(triton_mm)
        /*0008*/ 	.word	0x00000028


	//----- nvinfo : EIATTR_MIN_STACK_SIZE
	.align		4
.L_1:
        /*000c*/ 	.byte	0x04, 0x12
        /*000e*/ 	.short	(.L_3 - .L_2)
	.align		4
.L_2:
        /*0010*/ 	.word	index@(triton_mm)
        /*0014*/ 	.word	0x00000000


	//----- nvinfo : EIATTR_FRAME_SIZE
	.align		4
.L_3:
        /*0018*/ 	.byte	0x04, 0x11
        /*001a*/ 	.short	(.L_5 - .L_4)
	.align		4
.L_4:
        /*001c*/ 	.word	index@(triton_mm)
        /*0020*/ 	.word	0x00000000


	//----- nvinfo : EIATTR_MIN_STACK_SIZE
	.align		4
.L_5:
        /*0024*/ 	.byte	0x04, 0x12
        /*0026*/ 	.short	(.L_7 - .L_6)
	.align		4
.L_6:
        /*0028*/ 	.word	index@(triton_mm)
        /*002c*/ 	.word	0x00000000
.L_7:


//--------------------- .nv.info.triton_mm        --------------------------
	.section	.nv.info.triton_mm,"",@"SHT_CUDA_INFO"
	.sectionflags	@""
	.align	4


	//----- nvinfo : EIATTR_CUDA_API_VERSION
	.align		4
        /*0000*/ 	.byte	0x04, 0x37
        /*0002*/ 	.short	(.L_9 - .L_8)
.L_8:
        /*0004*/ 	.word	0x0000007c


	//----- nvinfo : EIATTR_SW2861232_WAR
	.align		4
.L_9:
        /*0008*/ 	.byte	0x01, 0x35
	.zero		2


	//----- nvinfo : EIATTR_PARAM_CBANK
	.align		4
        /*000c*/ 	.byte	0x04, 0x0a
        /*000e*/ 	.short	(.L_11 - .L_10)
	.align		4
.L_10:
        /*0010*/ 	.word	index@(.nv.constant0.triton_mm)
        /*0014*/ 	.short	0x0160
        /*0016*/ 	.short	0x0020


	//----- nvinfo : EIATTR_CBANK_PARAM_SIZE
	.align		4
.L_11:
        /*0018*/ 	.byte	0x03, 0x19
        /*001a*/ 	.short	0x0020


	//----- nvinfo : EIATTR_KPARAM_INFO
	.align		4
        /*001c*/ 	.byte	0x04, 0x17
        /*001e*/ 	.short	(.L_13 - .L_12)
.L_12:
        /*0020*/ 	.word	0x00000000
        /*0024*/ 	.short	0x0003
        /*0026*/ 	.short	0x0018
        /*0028*/ 	.byte	0x00, 0xf4, 0x21, 0x00


	//----- nvinfo : EIATTR_KPARAM_INFO
	.align		4
.L_13:
        /*002c*/ 	.byte	0x04, 0x17
        /*002e*/ 	.short	(.L_15 - .L_14)
.L_14:
        /*0030*/ 	.word	0x00000000
        /*0034*/ 	.short	0x0002
        /*0036*/ 	.short	0x0010
        /*0038*/ 	.byte	0x00, 0xf4, 0x21, 0x00


	//----- nvinfo : EIATTR_KPARAM_INFO
	.align		4
.L_15:
        /*003c*/ 	.byte	0x04, 0x17
        /*003e*/ 	.short	(.L_17 - .L_16)
.L_16:
        /*0040*/ 	.word	0x00000000
        /*0044*/ 	.short	0x0001
        /*0046*/ 	.short	0x0008
        /*0048*/ 	.byte	0x00, 0xf4, 0x21, 0x00


	//----- nvinfo : EIATTR_KPARAM_INFO
	.align		4
.L_17:
        /*004c*/ 	.byte	0x04, 0x17
        /*004e*/ 	.short	(.L_19 - .L_18)
.L_18:
        /*0050*/ 	.word	0x00000000
        /*0054*/ 	.short	0x0000
        /*0056*/ 	.short	0x0000
        /*0058*/ 	.byte	0x00, 0xf4, 0x21, 0x00


	//----- nvinfo : EIATTR_MAXREG_COUNT
	.align		4
.L_19:
        /*005c*/ 	.byte	0x03, 0x1b
        /*005e*/ 	.short	0x00ff


	//----- nvinfo : EIATTR_EXIT_INSTR_OFFSETS
	.align		4
        /*0060*/ 	.byte	0x04, 0x1c
        /*0062*/ 	.short	(.L_21 - .L_20)


	//   ....[0]....
.L_20:
        /*0064*/ 	.word	0x000026c0


	//   ....[1]....
        /*0068*/ 	.word	0x00002730


	//----- nvinfo : EIATTR_REQNTID
	.align		4
.L_21:
        /*006c*/ 	.byte	0x04, 0x10
        /*006e*/ 	.short	(.L_23 - .L_22)
.L_22:
        /*0070*/ 	.word	0x00000100
        /*0074*/ 	.word	0x00000001
        /*0078*/ 	.word	0x00000001
.L_23:


//--------------------- .nv.callgraph             --------------------------
	.section	.nv.callgraph,"",@"SHT_CUDA_CALLGRAPH"
	.align	4
	.sectionentsize	8
	.align		4
        /*0000*/ 	.word	0x00000000
	.align		4
        /*0004*/ 	.word	0xffffffff
	.align		4
        /*0008*/ 	.word	0x00000000
	.align		4
        /*000c*/ 	.word	0xfffffffe
	.align		4
        /*0010*/ 	.word	0x00000000
	.align		4
        /*0014*/ 	.word	0xfffffffd
	.align		4
        /*0018*/ 	.word	0x00000000
	.align		4
        /*001c*/ 	.word	0xfffffffc


//--------------------- .nv.rel.action            --------------------------
	.section	.nv.rel.action,"",@"SHT_CUDA_RELOCINFO"
	.align	8
	.sectionentsize	8
        /*0000*/ 	.byte	0x73, 0x00, 0x00, 0x00, 0x00, 0x00, 0x00, 0x00, 0x00, 0x00, 0x00, 0x11, 0x25, 0x00, 0x05, 0x36


//--------------------- .nv.constant0.triton_mm   --------------------------
	.section	.nv.constant0.triton_mm,"a",@progbits
	.sectionflags	@""
	.align	4
.nv.constant0.triton_mm:
	.zero		384


//--------------------- .text.triton_mm           --------------------------
	.section	.text.triton_mm,"ax",@progbits
	.sectionflags	@"SHF_BARRIERS=1"
	.sectioninfo	@"SHI_REGISTERS=40"
	.align	128
        .global         triton_mm
        .type           triton_mm,@function
        .size           triton_mm,(.L_x_1 - triton_mm)
        .other          triton_mm,@"STO_CUDA_ENTRY STV_DEFAULT"
triton_mm:
.text.triton_mm:
[----:B------:R-:W-:Y:S02]  /*0000*/  IMAD.MOV.U32 R1, RZ, RZ, c[0x0][0x28] ;  /* 0x00000a00ff017624 */ /* 0x000fe400078e00ff */
[----:B------:R-:W1:Y:S01]  /*0010*/  S2R R6, SR_CTAID.X ;  /* 0x0000000000067919 */ /* 0x000e620000002500 */
[----:B------:R-:W-:Y:S01]  /*0020*/  IMAD.MOV.U32 R2, RZ, RZ, -0x8 ;  /* 0xfffffff8ff027424 */ /* 0x000fe200078e00ff */
[----:B------:R-:W-:Y:S01]  /*0030*/  ULDC.64 UR4, c[0x0][0x118] ;  /* 0x0000460000047ab9 */ /* 0x000fe20000000a00 */
[----:B------:R-:W-:Y:S01]  /*0040*/  IMAD.MOV.U32 R21, RZ, RZ, 0x2 ;  /* 0x00000002ff157424 */ /* 0x000fe200078e00ff */
[----:B------:R-:W2:Y:S01]  /*0050*/  S2R R32, SR_TID.X ;  /* 0x0000000000207919 */ /* 0x000ea20000002100 */
[----:B-1----:R-:W-:Y:S01]  /*0060*/  IMAD.HI R3, R6, 0x2aaaaaab, RZ ;  /* 0x2aaaaaab06037827 */ /* 0x002fe200078e02ff */
[----:B------:R-:W-:Y:S02]  /*0070*/  IABS R10, R6 ;  /* 0x00000006000a7213 */ /* 0x000fe40000000000 */
[C---:B--2---:R-:W-:Y:S01]  /*0080*/  LOP3.LUT R36, R32.reuse, 0x40, RZ, 0xc0, !PT ;  /* 0x0000004020247812 */ /* 0x044fe200078ec0ff */
[----:B------:R-:W-:Y:S01]  /*0090*/  IMAD.SHL.U32 R33, R32, 0x8, RZ ;  /* 0x0000000820217824 */ /* 0x000fe200078e00ff */
[----:B------:R-:W-:-:S02]  /*00a0*/  SHF.R.U32.HI R0, RZ, 0x1f, R3 ;  /* 0x0000001fff007819 */ /* 0x000fc40000011603 */
[C---:B------:R-:W-:Y:S02]  /*00b0*/  LOP3.LUT R35, R32.reuse, 0x80, RZ, 0xc0, !PT ;  /* 0x0000008020237812 */ /* 0x040fe400078ec0ff */
[----:B------:R-:W-:Y:S02]  /*00c0*/  LEA.HI.SX32 R3, R3, R0, 0x1b ;  /* 0x0000000003037211 */ /* 0x000fe400078fdaff */
[C---:B------:R-:W-:Y:S02]  /*00d0*/  LOP3.LUT R13, R32.reuse, 0x4, RZ, 0xc0, !PT ;  /* 0x00000004200d7812 */ /* 0x040fe400078ec0ff */
[----:B------:R-:W-:Y:S01]  /*00e0*/  SHF.R.U32.HI R34, RZ, 0x2, R32 ;  /* 0x00000002ff227819 */ /* 0x000fe20000011620 */
[C---:B------:R-:W-:Y:S01]  /*00f0*/  IMAD R0, R3.reuse, R2, 0x2 ;  /* 0x0000000203007424 */ /* 0x040fe200078e0202 */
[----:B------:R-:W-:Y:S01]  /*0100*/  LOP3.LUT R37, R32, 0x10, RZ, 0xc0, !PT ;  /* 0x0000001020257812 */ /* 0x000fe200078ec0ff */
[----:B------:R-:W-:Y:S01]  /*0110*/  IMAD R7, R3, -0xc0, R6 ;  /* 0xffffff4003077824 */ /* 0x000fe200078e0206 */
[----:B------:R-:W-:-:S02]  /*0120*/  LOP3.LUT R34, R34, 0x8, RZ, 0xc0, !PT ;  /* 0x0000000822227812 */ /* 0x000fc400078ec0ff */
[----:B------:R-:W-:Y:S02]  /*0130*/  IMNMX R0, R0, 0x8, PT ;  /* 0x0000000800007817 */ /* 0x000fe40003800200 */
[----:B------:R-:W-:Y:S02]  /*0140*/  IABS R12, R7 ;  /* 0x00000007000c7213 */ /* 0x000fe40000000000 */
[-C--:B------:R-:W-:Y:S02]  /*0150*/  IABS R8, R0.reuse ;  /* 0x0000000000087213 */ /* 0x080fe40000000000 */
[-C--:B------:R-:W-:Y:S02]  /*0160*/  IABS R11, R0.reuse ;  /* 0x00000000000b7213 */ /* 0x080fe40000000000 */
[----:B------:R-:W1:Y:S01]  /*0170*/  I2F.RP R2, R8 ;  /* 0x0000000800027306 */ /* 0x000e620000209400 */
[----:B------:R-:W-:Y:S02]  /*0180*/  LOP3.LUT R7, R7, R0, RZ, 0x3c, !PT ;  /* 0x0000000007077212 */ /* 0x000fe400078e3cff */
[----:B------:R-:W-:-:S02]  /*0190*/  LOP3.LUT R15, R34, 0x7, R32, 0xf8, !PT ;  /* 0x00000007220f7812 */ /* 0x000fc400078ef820 */
[----:B------:R-:W-:-:S03]  /*01a0*/  ISETP.GE.AND P2, PT, R7, RZ, PT ;  /* 0x000000ff0700720c */ /* 0x000fc60003f46270 */
[----:B-1----:R-:W1:Y:S02]  /*01b0*/  MUFU.RCP R2, R2 ;  /* 0x0000000200027308 */ /* 0x002e640000001000 */
[----:B-1----:R-:W-:-:S06]  /*01c0*/  IADD3 R4, R2, 0xffffffe, RZ ;  /* 0x0ffffffe02047810 */ /* 0x002fcc0007ffe0ff */
[----:B------:R1:W2:Y:S02]  /*01d0*/  F2I.FTZ.U32.TRUNC.NTZ R5, R4 ;  /* 0x0000000400057305 */ /* 0x0002a4000021f000 */
[----:B-1----:R-:W-:Y:S02]  /*01e0*/  IMAD.MOV.U32 R4, RZ, RZ, RZ ;  /* 0x000000ffff047224 */ /* 0x002fe400078e00ff */
[----:B--2---:R-:W-:-:S04]  /*01f0*/  IMAD.MOV R9, RZ, RZ, -R5 ;  /* 0x000000ffff097224 */ /* 0x004fc800078e0a05 */
[----:B------:R-:W-:-:S04]  /*0200*/  IMAD R9, R9, R8, RZ ;  /* 0x0000000809097224 */ /* 0x000fc800078e02ff */
[----:B------:R-:W-:-:S04]  /*0210*/  IMAD.HI.U32 R5, R5, R9, R4 ;  /* 0x0000000905057227 */ /* 0x000fc800078e0004 */
[----:B------:R-:W-:Y:S02]  /*0220*/  IMAD.MOV R9, RZ, RZ, -R11 ;  /* 0x000000ffff097224 */ /* 0x000fe400078e0a0b */
[----:B------:R-:W-:-:S04]  /*0230*/  IMAD.HI.U32 R2, R5, R12, RZ ;  /* 0x0000000c05027227 */ /* 0x000fc800078e00ff */
[----:B------:R-:W-:-:S04]  /*0240*/  IMAD.HI.U32 R5, R5, R10, RZ ;  /* 0x0000000a05057227 */ /* 0x000fc800078e00ff */
[-C--:B------:R-:W-:Y:S01]  /*0250*/  IMAD R4, R2, R9.reuse, R12 ;  /* 0x0000000902047224 */ /* 0x080fe200078e020c */
[----:B------:R-:W-:Y:S01]  /*0260*/  SHF.R.U32.HI R12, RZ, 0x1, R37 ;  /* 0x00000001ff0c7819 */ /* 0x000fe20000011625 */
[----:B------:R-:W-:Y:S01]  /*0270*/  IMAD R5, R5, R9, R10 ;  /* 0x0000000905057224 */ /* 0x000fe200078e020a */
[----:B------:R-:W-:Y:S01]  /*0280*/  SHF.R.U32.HI R9, RZ, 0x2, R36 ;  /* 0x00000002ff097819 */ /* 0x000fe20000011624 */
[----:B------:R-:W-:Y:S01]  /*0290*/  IMAD.SHL.U32 R36, R36, 0x8, RZ ;  /* 0x0000000824247824 */ /* 0x000fe200078e00ff */
[C---:B------:R-:W-:Y:S02]  /*02a0*/  ISETP.GT.U32.AND P3, PT, R8.reuse, R4, PT ;  /* 0x000000040800720c */ /* 0x040fe40003f64070 */
[----:B------:R-:W-:Y:S02]  /*02b0*/  ISETP.GT.U32.AND P0, PT, R8, R5, PT ;  /* 0x000000050800720c */ /* 0x000fe40003f04070 */
[----:B------:R-:W-:-:S09]  /*02c0*/  SHF.R.U32.HI R10, RZ, 0x1, R32 ;  /* 0x00000001ff0a7819 */ /* 0x000fd20000011620 */
[--C-:B------:R-:W-:Y:S01]  /*02d0*/  @!P3 IMAD.IADD R4, R4, 0x1, -R8.reuse ;  /* 0x000000010404b824 */ /* 0x100fe200078e0a08 */
[----:B------:R-:W-:Y:S01]  /*02e0*/  @!P3 IADD3 R2, R2, 0x1, RZ ;  /* 0x000000010202b810 */ /* 0x000fe20007ffe0ff */
[----:B------:R-:W-:Y:S01]  /*02f0*/  @!P0 IMAD.IADD R5, R5, 0x1, -R8 ;  /* 0x0000000105058824 */ /* 0x000fe200078e0a08 */
[----:B------:R-:W-:Y:S02]  /*0300*/  ISETP.GE.AND P3, PT, R6, RZ, PT ;  /* 0x000000ff0600720c */ /* 0x000fe40003f66270 */
[----:B------:R-:W-:Y:S02]  /*0310*/  ISETP.GE.U32.AND P0, PT, R4, R8, PT ;  /* 0x000000080400720c */ /* 0x000fe40003f06070 */
[----:B------:R-:W-:Y:S02]  /*0320*/  ISETP.GT.U32.AND P1, PT, R8, R5, PT ;  /* 0x000000050800720c */ /* 0x000fe40003f24070 */
[----:B------:R-:W-:-:S09]  /*0330*/  SHF.R.U32.HI R4, RZ, 0x3, R32 ;  /* 0x00000003ff047819 */ /* 0x000fd20000011620 */
[----:B------:R-:W-:Y:S02]  /*0340*/  @P0 IADD3 R2, R2, 0x1, RZ ;  /* 0x0000000102020810 */ /* 0x000fe40007ffe0ff */
[----:B------:R-:W-:Y:S01]  /*0350*/  ISETP.NE.AND P0, PT, R0, RZ, PT ;  /* 0x000000ff0000720c */ /* 0x000fe20003f05270 */
[----:B------:R-:W-:Y:S01]  /*0360*/  @!P1 IMAD.IADD R5, R5, 0x1, -R8 ;  /* 0x0000000105059824 */ /* 0x000fe200078e0a08 */
[----:B------:R-:W-:Y:S01]  /*0370*/  LOP3.LUT R0, RZ, R0, RZ, 0x33, !PT ;  /* 0x00000000ff007212 */ /* 0x000fe200078e33ff */
[----:B------:R-:W-:Y:S01]  /*0380*/  @!P2 IMAD.MOV R2, RZ, RZ, -R2 ;  /* 0x000000ffff02a224 */ /* 0x000fe200078e0a02 */
[----:B------:R-:W-:Y:S01]  /*0390*/  LOP3.LUT R8, R33, 0x18, R32, 0x48, !PT ;  /* 0x0000001821087812 */ /* 0x000fe200078e4820 */
[----:B------:R-:W-:-:S03]  /*03a0*/  @!P3 IMAD.MOV R5, RZ, RZ, -R5 ;  /* 0x000000ffff05b224 */ /* 0x000fc600078e0a05 */
[----:B------:R-:W-:Y:S02]  /*03b0*/  SEL R31, R0, R2, !P0 ;  /* 0x00000002001f7207 */ /* 0x000fe40004000000 */
[----:B------:R-:W-:Y:S02]  /*03c0*/  SGXT.U32 R2, R4, 0x5 ;  /* 0x000000050402781a */ /* 0x000fe40000000000 */
[----:B------:R-:W-:Y:S01]  /*03d0*/  SEL R4, R0, R5, !P0 ;  /* 0x0000000500047207 */ /* 0x000fe20004000000 */
[----:B------:R-:W-:Y:S01]  /*03e0*/  IMAD.SHL.U32 R31, R31, 0x20, RZ ;  /* 0x000000201f1f7824 */ /* 0x000fe200078e00ff */
[----:B------:R-:W-:Y:S02]  /*03f0*/  SHF.R.U32.HI R5, RZ, 0x2, R32 ;  /* 0x00000002ff057819 */ /* 0x000fe40000011620 */
[----:B------:R-:W-:Y:S01]  /*0400*/  SHF.R.U32.HI R0, RZ, 0x2, R35 ;  /* 0x00000002ff007819 */ /* 0x000fe20000011623 */
[----:B------:R-:W-:Y:S01]  /*0410*/  IMAD R30, R3, 0x8, R4 ;  /* 0x00000008031e7824 */ /* 0x000fe200078e0204 */
[----:B------:R-:W-:Y:S01]  /*0420*/  LOP3.LUT R6, R31, R2, RZ, 0xfc, !PT ;  /* 0x000000021f067212 */ /* 0x000fe200078efcff */
[----:B------:R-:W-:Y:S01]  /*0430*/  IMAD.SHL.U32 R35, R35, 0x8, RZ ;  /* 0x0000000823237824 */ /* 0x000fe200078e00ff */
[----:B------:R-:W-:Y:S01]  /*0440*/  SGXT.U32 R5, R5, 0x4 ;  /* 0x000000040505781a */ /* 0x000fe20000000000 */
[----:B------:R-:W-:Y:S01]  /*0450*/  IMAD.SHL.U32 R30, R30, 0x40, RZ ;  /* 0x000000401e1e7824 */ /* 0x000fe200078e00ff */
[----:B------:R-:W-:Y:S01]  /*0460*/  LOP3.LUT R31, R31, 0x18, R33, 0xf8, !PT ;  /* 0x000000181f1f7812 */ /* 0x000fe200078ef821 */
[----:B------:R-:W-:Y:S01]  /*0470*/  IMAD.HI R4, R6, 0x2aaaaaab, RZ ;  /* 0x2aaaaaab06047827 */ /* 0x000fe200078e02ff */
[----:B------:R-:W-:-:S02]  /*0480*/  LOP3.LUT R3, R0, R9, R5, 0xfe, !PT ;  /* 0x0000000900037212 */ /* 0x000fc400078efe05 */
[----:B------:R-:W-:Y:S02]  /*0490*/  ISETP.GE.AND P0, PT, R31, 0x300, PT ;  /* 0x000003001f00780c */ /* 0x000fe40003f06270 */
[----:B------:R-:W-:Y:S01]  /*04a0*/  SHF.R.U32.HI R5, RZ, 0x1f, R4 ;  /* 0x0000001fff057819 */ /* 0x000fe20000011604 */
[----:B------:R-:W-:Y:S01]  /*04b0*/  IMAD R8, R3, 0x20, R8 ;  /* 0x0000002003087824 */ /* 0x000fe200078e0208 */
[----:B------:R-:W-:Y:S02]  /*04c0*/  LOP3.LUT R30, R30, R3, RZ, 0xfc, !PT ;  /* 0x000000031e1e7212 */ /* 0x000fe400078efcff */
[----:B------:R-:W-:Y:S01]  /*04d0*/  LEA.HI R5, R4, R5, RZ, 0x19 ;  /* 0x0000000504057211 */ /* 0x000fe200078fc8ff */
[----:B------:R-:W-:Y:S01]  /*04e0*/  IMAD.SHL.U32 R4, R32, 0x4, RZ ;  /* 0x0000000420047824 */ /* 0x000fe200078e00ff */
[C---:B------:R-:W-:Y:S01]  /*04f0*/  ISETP.LT.AND P0, PT, R30.reuse, 0x4d, !P0 ;  /* 0x0000004d1e00780c */ /* 0x040fe20004701270 */
[----:B------:R-:W-:-:S04]  /*0500*/  IMAD.HI R7, R30, 0x3531dec1, RZ ;  /* 0x3531dec11e077827 */ /* 0x000fc800078e02ff */
[----:B------:R-:W-:Y:S01]  /*0510*/  IMAD R20, R5, -0x300, R6 ;  /* 0xfffffd0005147824 */ /* 0x000fe200078e0206 */
[----:B------:R-:W-:Y:S01]  /*0520*/  SHF.R.U32.HI R6, RZ, 0x1f, R7 ;  /* 0x0000001fff067819 */ /* 0x000fe20000011607 */
[----:B------:R-:W-:Y:S02]  /*0530*/  IMAD.SHL.U32 R5, R13, 0x4, RZ ;  /* 0x000000040d057824 */ /* 0x000fe400078e00ff */
[----:B------:R-:W-:Y:S01]  /*0540*/  IMAD R20, R20, 0x300, RZ ;  /* 0x0000030014147824 */ /* 0x000fe200078e02ff */
[----:B------:R-:W-:Y:S02]  /*0550*/  LEA.HI R7, R7, R6, RZ, 0x1c ;  /* 0x0000000607077211 */ /* 0x000fe400078fe0ff */
[----:B------:R-:W-:Y:S02]  /*0560*/  LOP3.LUT R11, R5, 0xc, R4, 0xf8, !PT ;  /* 0x0000000c050b7812 */ /* 0x000fe400078ef804 */
[----:B------:R-:W-:Y:S01]  /*0570*/  LOP3.LUT R6, R33, 0x18, RZ, 0xc0, !PT ;  /* 0x0000001821067812 */ /* 0x000fe200078ec0ff */
[----:B------:R-:W-:Y:S01]  /*0580*/  IMAD R7, R7, -0x4d, R30 ;  /* 0xffffffb307077824 */ /* 0x000fe200078e021e */
[----:B------:R-:W-:-:S02]  /*0590*/  LOP3.LUT R13, R11, 0x18, R10, 0x78, !PT ;  /* 0x000000180b0d7812 */ /* 0x000fc400078e780a */
[----:B------:R-:W-:-:S03]  /*05a0*/  LOP3.LUT R11, R20, R11, RZ, 0xfc, !PT ;  /* 0x0000000b140b7212 */ /* 0x000fc600078efcff */
[----:B------:R-:W-:Y:S02]  /*05b0*/  IMAD R13, R2, 0x20, R13 ;  /* 0x00000020020d7824 */ /* 0x000fe400078e020d */
[----:B------:R-:W-:Y:S02]  /*05c0*/  IMAD R2, R7, 0x300, R6 ;  /* 0x0000030007027824 */ /* 0x000fe400078e0206 */
[----:B------:R-:W-:Y:S01]  /*05d0*/  IMAD.SHL.U32 R7, R8, 0x2, RZ ;  /* 0x0000000208077824 */ /* 0x000fe200078e00ff */
[----:B------:R-:W-:Y:S01]  /*05e0*/  LOP3.LUT R8, R4, 0x8, RZ, 0xc0, !PT ;  /* 0x0000000804087812 */ /* 0x000fe200078ec0ff */
[----:B------:R-:W-:-:S04]  /*05f0*/  IMAD.WIDE R2, R2, R21, c[0x0][0x160] ;  /* 0x0000580002027625 */ /* 0x000fc800078e0215 */
[----:B------:R-:W-:Y:S01]  /*0600*/  IMAD.SHL.U32 R6, R13, 0x2, RZ ;  /* 0x000000020d067824 */ /* 0x000fe200078e00ff */
[----:B------:R1:W-:Y:S01]  /*0610*/  LDGSTS.E.BYPASS.128 [R7], [R2.64] ;  /* 0x0000000002077fae */ /* 0x0003e2000b901c44 */
[----:B------:R-:W-:Y:S01]  /*0620*/  IMAD.WIDE R10, R11, R21, c[0x0][0x168] ;  /* 0x00005a000b0a7625 */ /* 0x000fe200078e0215 */
[----:B------:R-:W-:Y:S02]  /*0630*/  LOP3.LUT R13, R9, 0xf, R32, 0xf8, !PT ;  /* 0x0000000f090d7812 */ /* 0x000fe400078ef820 */
[----:B------:R-:W0:Y:S01]  /*0640*/  LDGDEPBAR ;  /* 0x00000000000079af */ /* 0x000e220000000000 */
[----:B------:R-:W-:Y:S02]  /*0650*/  LOP3.LUT R9, R5, 0x8, R4, 0xf8, !PT ;  /* 0x0000000805097812 */ /* 0x000fe400078ef804 */
[----:B------:R-:W-:Y:S01]  /*0660*/  LOP3.LUT R13, R13, R0, RZ, 0xfc, !PT ;  /* 0x000000000d0d7212 */ /* 0x000fe200078efcff */
[----:B------:R2:W-:Y:S01]  /*0670*/  LDGSTS.E.64 [R6+0x4000], [R10.64] ;  /* 0x040000000a067fae */ /* 0x0005e2000b921a44 */
[----:B------:R-:W-:Y:S01]  /*0680*/  LOP3.LUT R0, R9, 0x18, R32, 0x78, !PT ;  /* 0x0000001809007812 */ /* 0x000fe200078e7820 */
[----:B------:R-:W-:Y:S01]  /*0690*/  IMAD.SHL.U32 R32, R32, 0x2, RZ ;  /* 0x0000000220207824 */ /* 0x000fe200078e00ff */
[----:B------:R-:W-:Y:S01]  /*06a0*/  LOP3.LUT R4, R4, 0xc, RZ, 0xc0, !PT ;  /* 0x0000000c04047812 */ /* 0x000fe200078ec0ff */
[----:B------:R-:W0:Y:S01]  /*06b0*/  LDGDEPBAR ;  /* 0x00000000000079af */ /* 0x000e220000000000 */
[----:B------:R-:W-:-:S02]  /*06c0*/  IMAD.SHL.U32 R13, R13, 0x20, RZ ;  /* 0x000000200d0d7824 */ /* 0x000fc400078e00ff */
[----:B------:R-:W-:Y:S01]  /*06d0*/  IMAD R0, R15, 0x20, R0 ;  /* 0x000000200f007824 */ /* 0x000fe200078e0200 */
[----:B------:R-:W-:Y:S01]  /*06e0*/  BAR.SYNC.DEFER_BLOCKING 0x0 ;  /* 0x0000000000007b1d */ /* 0x000fe20000010000 */
[----:B------:R-:W-:Y:S02]  /*06f0*/  IADD3 R4, R4, R20, R5 ;  /* 0x0000001404047210 */ /* 0x000fe40007ffe005 */
[--C-:B------:R-:W-:Y:S01]  /*0700*/  LOP3.LUT R28, R13, R9, R12.reuse, 0xf6, !PT ;  /* 0x000000090d1c7212 */ /* 0x100fe200078ef60c */
[----:B------:R-:W-:Y:S01]  /*0710*/  IMAD.SHL.U32 R0, R0, 0x2, RZ ;  /* 0x0000000200007824 */ /* 0x000fe200078e00ff */
[----:B------:R-:W-:Y:S01]  /*0720*/  LOP3.LUT R32, R32, 0x6, RZ, 0xc0, !PT ;  /* 0x0000000620207812 */ /* 0x000fe200078ec0ff */
[----:B------:R-:W-:Y:S02]  /*0730*/  IMAD.IADD R9, R5, 0x1, R12 ;  /* 0x0000000105097824 */ /* 0x000fe400078e020c */
[----:B------:R-:W-:Y:S02]  /*0740*/  IMAD.SHL.U32 R28, R28, 0x2, RZ ;  /* 0x000000021c1c7824 */ /* 0x000fe400078e00ff */
[----:B------:R-:W-:Y:S01]  /*0750*/  IMAD.WIDE R4, R4, R21, c[0x0][0x168] ;  /* 0x00005a0004047625 */ /* 0x000fe200078e0215 */
[----:B------:R-:W-:-:S04]  /*0760*/  LOP3.LUT R8, R9, 0x10, R8, 0x1e, !PT ;  /* 0x0000001009087812 */ /* 0x000fc800078e1e08 */
[----:B------:R-:W-:-:S05]  /*0770*/  LOP3.LUT R8, R8, R13, RZ, 0xfc, !PT ;  /* 0x0000000d08087212 */ /* 0x000fca00078efcff */
[----:B------:R-:W-:Y:S01]  /*0780*/  IMAD.SHL.U32 R29, R8, 0x2, RZ ;  /* 0x00000002081d7824 */ /* 0x000fe200078e00ff */
[----:B------:R-:W-:Y:S01]  /*0790*/  @!PT LDS RZ, [RZ] ;  /* 0x00000000fffff984 */ /* 0x000fe20000000800 */
[----:B------:R-:W-:Y:S01]  /*07a0*/  @!PT LDS RZ, [RZ] ;  /* 0x00000000fffff984 */ /* 0x000fe20000000800 */
[----:B------:R-:W-:Y:S01]  /*07b0*/  @!PT LDS RZ, [RZ] ;  /* 0x00000000fffff984 */ /* 0x000fe20000000800 */
[----:B------:R1:W-:Y:S04]  /*07c0*/  LDGSTS.E.BYPASS.128 [R7+0x1000], [R2.64+0x40] ;  /* 0x0100004002077fae */ /* 0x0003e8000b901c44 */
[----:B------:R-:W0:Y:S04]  /*07d0*/  LDGDEPBAR ;  /* 0x00000000000079af */ /* 0x000e280000000000 */
[----:B------:R2:W-:Y:S04]  /*07e0*/  LDGSTS.E.64 [R6+0x4800], [R10.64+0x40] ;  /* 0x048000400a067fae */ /* 0x0005e8000b921a44 */
[----:B------:R-:W0:Y:S04]  /*07f0*/  LDGDEPBAR ;  /* 0x00000000000079af */ /* 0x000e280000000000 */
[----:B------:R-:W-:Y:S06]  /*0800*/  BAR.SYNC.DEFER_BLOCKING 0x0 ;  /* 0x0000000000007b1d */ /* 0x000fec0000010000 */
        /* <DEDUP_REMOVED lines=14> */
[----:B------:R-:W0:Y:S01]  /*08f0*/  LDGDEPBAR ;  /* 0x00000000000079af */ /* 0x000e220000000000 */
[----:B------:R-:W-:-:S04]  /*0900*/  DEPBAR.LE SB0, 0x6 ;  /* 0x000081800000791a */ /* 0x000fc80000000000 */
[----:B------:R-:W-:Y:S06]  /*0910*/  BAR.SYNC.DEFER_BLOCKING 0x0 ;  /* 0x0000000000007b1d */ /* 0x000fec0000010000 */
[----:B------:R-:W-:Y:S04]  /*0920*/  LDSM.16.M88.4 R16, [R28] ;  /* 0x000000001c10783b */ /* 0x000fe80000000200 */
[----:B------:R-:W2:Y:S04]  /*0930*/  LDSM.16.M88.4 R24, [R0+0x4000] ;  /* 0x004000000018783b */ /* 0x000ea80000000200 */
[----:B------:R-:W3:Y:S01]  /*0940*/  LDSM.16.M88.4 R12, [R29] ;  /* 0x000000001d0c783b */ /* 0x000ee20000000200 */
[----:B--2---:R-:W-:-:S15]  /*0950*/  HMMA.16816.F32.BF16 R8, R16, R24, RZ ;  /* 0x000000181008723c */ /* 0x004fde00000418ff */
[----:B------:R-:W-:-:S09]  /*0960*/  NOP ;  /* 0x0000000000007918 */ /* 0x000fd20000000000 */
[----:B---3--:R-:W-:Y:S01]  /*0970*/  HMMA.16816.F32.BF16 R24, R12, R26, R8 ;  /* 0x0000001a0c18723c */ /* 0x008fe20000041808 */
[----:B------:R-:W2:Y:S04]  /*0980*/  LDSM.16.M88.4 R8, [R0+0x4400] ;  /* 0x004400000008783b */ /* 0x000ea80000000200 */
[----:B------:R-:W-:Y:S06]  /*0990*/  BAR.SYNC.DEFER_BLOCKING 0x0 ;  /* 0x0000000000007b1d */ /* 0x000fec0000010000 */
[----:B------:R-:W-:Y:S01]  /*09a0*/  @!PT LDS RZ, [RZ] ;  /* 0x00000000fffff984 */ /* 0x000fe20000000800 */
[----:B------:R-:W-:Y:S01]  /*09b0*/  @!PT LDS RZ, [RZ] ;  /* 0x00000000fffff984 */ /* 0x000fe20000000800 */
[----:B------:R-:W-:Y:S01]  /*09c0*/  @!PT LDS RZ, [RZ] ;  /* 0x00000000fffff984 */ /* 0x000fe20000000800 */
[----:B------:R1:W-:Y:S04]  /*09d0*/  LDGSTS.E.BYPASS.128 [R7], [R2.64+0x100] ;  /* 0x0000010002077fae */ /* 0x0003e8000b901c44 */
[----:B------:R-:W0:Y:S04]  /*09e0*/  LDGDEPBAR ;  /* 0x00000000000079af */ /* 0x000e280000000000 */
[----:B------:R3:W-:Y:S04]  /*09f0*/  LDGSTS.E.64 [R6+0x4000], [R4.64+0x100] ;  /* 0x0400010004067fae */ /* 0x0007e8000b921a44 */
[----:B------:R-:W0:Y:S01]  /*0a00*/  LDGDEPBAR ;  /* 0x00000000000079af */ /* 0x000e220000000000 */
[----:B--2---:R-:W-:Y:S01]  /*0a10*/  HMMA.16816.F32.BF16 R16, R16, R8, RZ ;  /* 0x000000081010723c */ /* 0x004fe200000418ff */
[----:B------:R-:W-:-:S04]  /*0a20*/  DEPBAR.LE SB0, 0x6 ;  /* 0x000081800000791a */ /* 0x000fc80000000000 */
[----:B------:R-:W-:-:S15]  /*0a30*/  BAR.SYNC.DEFER_BLOCKING 0x0 ;  /* 0x0000000000007b1d */ /* 0x000fde0000010000 */
[----:B------:R-:W-:-:S04]  /*0a40*/  NOP ;  /* 0x0000000000007918 */ /* 0x000fc80000000000 */
[----:B------:R-:W-:Y:S01]  /*0a50*/  HMMA.16816.F32.BF16 R12, R12, R10, R16 ;  /* 0x0000000a0c0c723c */ /* 0x000fe20000041810 */
[----:B------:R-:W-:Y:S04]  /*0a60*/  LDSM.16.M88.4 R16, [R28+0x1000] ;  /* 0x001000001c10783b */ /* 0x000fe80000000200 */
[----:B------:R-:W2:Y:S04]  /*0a70*/  LDSM.16.M88.4 R20, [R0+0x4800] ;  /* 0x004800000014783b */ /* 0x000ea80000000200 */
[----:B------:R-:W4:Y:S01]  /*0a80*/  LDSM.16.M88.4 R8, [R0+0x4c00] ;  /* 0x004c00000008783b */ /* 0x000f220000000200 */
[----:B--2---:R-:W-:-:S14]  /*0a90*/  HMMA.16816.F32.BF16 R24, R16, R20, R24 ;  /* 0x000000141018723c */ /* 0x004fdc0000041818 */
[----:B----4-:R-:W-:Y:S01]  /*0aa0*/  HMMA.16816.F32.BF16 R12, R16, R8, R12 ;  /* 0x00000008100c723c */ /* 0x010fe2000004180c */
[----:B------:R-:W2:Y:S04]  /*0ab0*/  LDSM.16.M88.4 R16, [R29+0x1000] ;  /* 0x001000001d10783b */ /* 0x000ea80000000200 */
        /* <DEDUP_REMOVED lines=8> */
[C---:B--2---:R-:W-:Y:S08]  /*0b40*/  HMMA.16816.F32.BF16 R20, R16.reuse, R22, R24 ;  /* 0x000000161014723c */ /* 0x044ff00000041818 */
[----:B------:R-:W-:Y:S01]  /*0b50*/  HMMA.16816.F32.BF16 R8, R16, R10, R12 ;  /* 0x0000000a1008723c */ /* 0x000fe2000004180c */
[----:B------:R-:W-:-:S04]  /*0b60*/  DEPBAR.LE SB0, 0x6 ;  /* 0x000081800000791a */ /* 0x000fc80000000000 */
[----:B------:R-:W-:Y:S06]  /*0b70*/  BAR.SYNC.DEFER_BLOCKING 0x0 ;  /* 0x0000000000007b1d */ /* 0x000fec0000010000 */
[----:B------:R-:W-:Y:S04]  /*0b80*/  LDSM.16.M88.4 R16, [R28+0x2000] ;  /* 0x002000001c10783b */ /* 0x000fe80000000200 */
[----:B------:R-:W2:Y:S04]  /*0b90*/  LDSM.16.M88.4 R24, [R0+0x5000] ;  /* 0x005000000018783b */ /* 0x000ea80000000200 */
[----:B------:R-:W4:Y:S01]  /*0ba0*/  LDSM.16.M88.4 R12, [R0+0x5400] ;  /* 0x00540000000c783b */ /* 0x000f220000000200 */
[C---:B--2---:R-:W-:Y:S08]  /*0bb0*/  HMMA.16816.F32.BF16 R20, R16.reuse, R24, R20 ;  /* 0x000000181014723c */ /* 0x044ff00000041814 */
        /* <DEDUP_REMOVED lines=32> */
[----:B------:R-:W-:Y:S04]  /*0dc0*/  LDSM.16.M88.4 R16, [R28] ;  /* 0x000000001c10783b */ /* 0x000fe80000000200 */
[----:B------:R-:W2:Y:S04]  /*0dd0*/  LDSM.16.M88.4 R24, [R0+0x4000] ;  /* 0x004000000018783b */ /* 0x000ea80000000200 */
[----:B------:R-:W4:Y:S01]  /*0de0*/  LDSM.16.M88.4 R12, [R0+0x4400] ;  /* 0x00440000000c783b */ /* 0x000f220000000200 */
[C---:B--2---:R-:W-:Y:S08]  /*0df0*/  HMMA.16816.F32.BF16 R20, R16.reuse, R24, R20 ;  /* 0x000000181014723c */ /* 0x044ff00000041814 */
[----:B----4-:R-:W-:Y:S01]  /*0e00*/  HMMA.16816.F32.BF16 R8, R16, R12, R8 ;  /* 0x0000000c1008723c */ /* 0x010fe20000041808 */
[----:B------:R-:W2:Y:S04]  /*0e10*/  LDSM.16.M88.4 R16, [R29] ;  /* 0x000000001d10783b */ /* 0x000ea80000000200 */
        /* <DEDUP_REMOVED lines=292> */
[----:B------:R1:W-:Y:S04]  /*2060*/  LDGSTS.E.BYPASS.128 [R7], [R2.64+0x600], !PT ;  /* 0x0000060002077fae */ /* 0x0003e8000f901c44 */
[----:B------:R-:W0:Y:S04]  /*2070*/  LDGDEPBAR ;  /* 0x00000000000079af */ /* 0x000e280000000000 */
[----:B------:R3:W-:Y:S04]  /*2080*/  LDGSTS.E.64 [R6+0x4000], [R4.64+0x600], !PT ;  /* 0x0400060004067fae */ /* 0x0007e8000f921a44 */
        /* <DEDUP_REMOVED lines=15> */
[----:B------:R1:W-:Y:S04]  /*2180*/  LDGSTS.E.BYPASS.128 [R7+0x1000], [R2.64+0x640], !PT ;  /* 0x0100064002077fae */ /* 0x0003e8000f901c44 */
        /* <DEDUP_REMOVED lines=25> */
[----:B------:R2:W-:Y:S04]  /*2320*/  LDSM.16.M88.4 R12, [R28+0x3000] ;  /* 0x003000001c0c783b */ /* 0x0005e80000000200 */
[----:B------:R-:W4:Y:S04]  /*2330*/  LDSM.16.M88.4 R8, [R0+0x5800] ;  /* 0x005800000008783b */ /* 0x000f280000000200 */
[----:B------:R-:W1:Y:S04]  /*2340*/  LDSM.16.M88.4 R20, [R0+0x5c00] ;  /* 0x005c00000014783b */ /* 0x000e680000000200 */
[----:B--2---:R-:W2:Y:S02]  /*2350*/  S2R R28, SR_TID.X ;  /* 0x00000000001c7919 */ /* 0x004ea40000002100 */
[----:B--2---:R-:W-:-:S05]  /*2360*/  LOP3.LUT R28, R28, 0x4, RZ, 0xc0, !PT ;  /* 0x000000041c1c7812 */ /* 0x004fca00078ec0ff */
[----:B------:R-:W-:Y:S01]  /*2370*/  IMAD R32, R28, 0x8, R32 ;  /* 0x000000081c207824 */ /* 0x000fe200078e0220 */
[C---:B----4-:R-:W-:Y:S07]  /*2380*/  HMMA.16816.F32.BF16 R24, R12.reuse, R8, R24 ;  /* 0x000000080c18723c */ /* 0x050fee0000041818 */
[----:B------:R-:W-:Y:S01]  /*2390*/  IMAD.SHL.U32 R8, R37, 0x8, RZ ;  /* 0x0000000825087824 */ /* 0x000fe200078e00ff */
[----:B-1----:R-:W-:Y:S01]  /*23a0*/  HMMA.16816.F32.BF16 R16, R12, R20, R16 ;  /* 0x000000140c10723c */ /* 0x002fe20000041810 */
[----:B------:R-:W1:Y:S01]  /*23b0*/  LDSM.16.M88.4 R12, [R29+0x3000] ;  /* 0x003000001d0c783b */ /* 0x000e620000000200 */
[----:B------:R-:W-:-:S03]  /*23c0*/  LOP3.LUT R9, R33, 0x40, RZ, 0xc0, !PT ;  /* 0x0000004021097812 */ /* 0x000fc600078ec0ff */
[----:B------:R-:W-:Y:S01]  /*23d0*/  BAR.SYNC.DEFER_BLOCKING 0x0 ;  /* 0x0000000000007b1d */ /* 0x000fe20000010000 */
[----:B------:R-:W-:-:S05]  /*23e0*/  IADD3 R9, R8, R32, R9 ;  /* 0x0000002008097210 */ /* 0x000fca0007ffe009 */
[----:B------:R-:W-:Y:S01]  /*23f0*/  IMAD.IADD R9, R34, 0x1, R9 ;  /* 0x0000000122097824 */ /* 0x000fe200078e0209 */
[----:B------:R-:W-:Y:S01]  /*2400*/  @!PT LDS RZ, [RZ] ;  /* 0x00000000fffff984 */ /* 0x000fe20000000800 */
[----:B------:R-:W-:Y:S01]  /*2410*/  @!PT LDS RZ, [RZ] ;  /* 0x00000000fffff984 */ /* 0x000fe20000000800 */
[----:B------:R-:W-:Y:S01]  /*2420*/  @!PT LDS RZ, [RZ] ;  /* 0x00000000fffff984 */ /* 0x000fe20000000800 */
[----:B------:R2:W-:Y:S04]  /*2430*/  LDGSTS.E.BYPASS.128 [R7+0x3000], [R2.64+0x6c0], !PT ;  /* 0x030006c002077fae */ /* 0x0005e8000f901c44 */
[----:B------:R-:W0:Y:S04]  /*2440*/  LDGDEPBAR ;  /* 0x00000000000079af */ /* 0x000e280000000000 */
[----:B------:R3:W-:Y:S04]  /*2450*/  LDGSTS.E.64 [R6+0x5800], [R4.64+0x6c0], !PT ;  /* 0x058006c004067fae */ /* 0x0007e8000f921a44 */
[----:B------:R-:W0:Y:S01]  /*2460*/  LDGDEPBAR ;  /* 0x00000000000079af */ /* 0x000e220000000000 */
[C---:B-1----:R-:W-:Y:S07]  /*2470*/  HMMA.16816.F32.BF16 R24, R12.reuse, R10, R24 ;  /* 0x0000000a0c18723c */ /* 0x042fee0000041818 */
[----:B------:R-:W-:Y:S01]  /*2480*/  LOP3.LUT R10, R8, 0x178, R33, 0xf8, !PT ;  /* 0x00000178080a7812 */ /* 0x000fe200078ef821 */
[----:B------:R-:W-:Y:S03]  /*2490*/  HMMA.16816.F32.BF16 R16, R12, R22, R16 ;  /* 0x000000160c10723c */ /* 0x000fe60000041810 */
[----:B------:R-:W-:Y:S01]  /*24a0*/  LOP3.LUT R0, R35, R10, R36, 0xfe, !PT ;  /* 0x0000000a23007212 */ /* 0x000fe200078efe24 */
[----:B------:R-:W-:-:S03]  /*24b0*/  IMAD.IADD R36, R36, 0x1, R35 ;  /* 0x0000000124247824 */ /* 0x000fc600078e0223 */
[----:B------:R-:W-:Y:S02]  /*24c0*/  SHF.R.U32.HI R8, RZ, 0x2, R0 ;  /* 0x00000002ff087819 */ /* 0x000fe40000011600 */
[----:B------:R-:W-:Y:S02]  /*24d0*/  LOP3.LUT R9, R36, R9, RZ, 0x3c, !PT ;  /* 0x0000000924097212 */ /* 0x000fe400078e3cff */
[----:B------:R-:W-:Y:S02]  /*24e0*/  LOP3.LUT R11, R8, 0x1f8, RZ, 0xc0, !PT ;  /* 0x000001f8080b7812 */ /* 0x000fe400078ec0ff */
[----:B------:R-:W-:Y:S01]  /*24f0*/  LOP3.LUT R10, R9, 0x100, RZ, 0x3c, !PT ;  /* 0x00000100090a7812 */ /* 0x000fe200078e3cff */
[----:B------:R-:W-:-:S04]  /*2500*/  DEPBAR.LE SB0, 0x0 ;  /* 0x000080000000791a */ /* 0x000fc80000000000 */
[----:B------:R-:W-:Y:S01]  /*2510*/  LOP3.LUT R12, R9, 0x110, RZ, 0x3c, !PT ;  /* 0x00000110090c7812 */ /* 0x000fe200078e3cff */
[----:B------:R-:W-:Y:S01]  /*2520*/  IMAD.IADD R0, R0, 0x1, R11 ;  /* 0x0000000100007824 */ /* 0x000fe200078e020b */
[----:B------:R-:W-:Y:S02]  /*2530*/  SHF.R.U32.HI R8, RZ, 0x2, R9 ;  /* 0x00000002ff087819 */ /* 0x000fe40000011609 */
[----:B------:R-:W-:Y:S02]  /*2540*/  SHF.R.U32.HI R11, RZ, 0x2, R10 ;  /* 0x00000002ff0b7819 */ /* 0x000fe4000001160a */
[----:B------:R-:W-:Y:S02]  /*2550*/  SHF.R.U32.HI R14, RZ, 0x2, R12 ;  /* 0x00000002ff0e7819 */ /* 0x000fe4000001160c */
[----:B------:R-:W-:Y:S02]  /*2560*/  LOP3.LUT R8, R8, 0x3ffffff8, RZ, 0xc0, !PT ;  /* 0x3ffffff808087812 */ /* 0x000fe400078ec0ff */
[----:B------:R-:W-:-:S02]  /*2570*/  LOP3.LUT R11, R11, 0x3ffffff8, RZ, 0xc0, !PT ;  /* 0x3ffffff80b0b7812 */ /* 0x000fc400078ec0ff */
[C---:B------:R-:W-:Y:S01]  /*2580*/  LOP3.LUT R13, R9.reuse, 0x10, RZ, 0x3c, !PT ;  /* 0x00000010090d7812 */ /* 0x040fe200078e3cff */
[----:B------:R-:W-:Y:S01]  /*2590*/  IMAD.IADD R9, R9, 0x1, R8 ;  /* 0x0000000109097824 */ /* 0x000fe200078e0208 */
[----:B--2---:R-:W-:Y:S01]  /*25a0*/  LOP3.LUT R3, R14, 0x3ffffff8, RZ, 0xc0, !PT ;  /* 0x3ffffff80e037812 */ /* 0x004fe200078ec0ff */
[----:B------:R-:W-:Y:S01]  /*25b0*/  IMAD.IADD R11, R10, 0x1, R11 ;  /* 0x000000010a0b7824 */ /* 0x000fe200078e020b */
[----:B------:R-:W-:Y:S01]  /*25c0*/  F2FP.BF16.PACK_AB R24, R25, R24 ;  /* 0x000000181918723e */ /* 0x000fe200000010ff */
[----:B------:R-:W-:Y:S01]  /*25d0*/  IMAD.IADD R13, R8, 0x1, R13 ;  /* 0x00000001080d7824 */ /* 0x000fe200078e020d */
[----:B------:R-:W-:Y:S01]  /*25e0*/  F2FP.BF16.PACK_AB R26, R27, R26 ;  /* 0x0000001a1b1a723e */ /* 0x000fe200000010ff */
[----:B------:R-:W-:Y:S01]  /*25f0*/  IMAD.IADD R3, R12, 0x1, R3 ;  /* 0x000000010c037824 */ /* 0x000fe200078e0203 */
[----:B------:R-:W-:Y:S01]  /*2600*/  F2FP.BF16.PACK_AB R16, R17, R16 ;  /* 0x000000101110723e */ /* 0x000fe200000010ff */
[----:B------:R-:W-:Y:S01]  /*2610*/  IMAD.SHL.U32 R9, R9, 0x2, RZ ;  /* 0x0000000209097824 */ /* 0x000fe200078e00ff */
[----:B------:R-:W-:Y:S01]  /*2620*/  BAR.SYNC.DEFER_BLOCKING 0x0 ;  /* 0x0000000000007b1d */ /* 0x000fe20000010000 */
[----:B------:R-:W-:Y:S01]  /*2630*/  IMAD.SHL.U32 R11, R11, 0x2, RZ ;  /* 0x000000020b0b7824 */ /* 0x000fe200078e00ff */
[----:B------:R-:W-:Y:S01]  /*2640*/  F2FP.BF16.PACK_AB R18, R19, R18 ;  /* 0x000000121312723e */ /* 0x000fe200000010ff */
[----:B------:R-:W-:-:S02]  /*2650*/  IMAD.SHL.U32 R13, R13, 0x2, RZ ;  /* 0x000000020d0d7824 */ /* 0x000fc400078e00ff */
[----:B------:R-:W-:Y:S01]  /*2660*/  IMAD.SHL.U32 R3, R3, 0x2, RZ ;  /* 0x0000000203037824 */ /* 0x000fe200078e00ff */
[----:B------:R3:W-:Y:S04]  /*2670*/  STS [R9], R24 ;  /* 0x0000001809007388 */ /* 0x0007e80000000800 */
[----:B------:R3:W-:Y:S04]  /*2680*/  STS [R11], R26 ;  /* 0x0000001a0b007388 */ /* 0x0007e80000000800 */
[----:B------:R3:W-:Y:S04]  /*2690*/  STS [R13], R16 ;  /* 0x000000100d007388 */ /* 0x0007e80000000800 */
[----:B------:R3:W-:Y:S04]  /*26a0*/  STS [R3], R18 ;  /* 0x0000001203007388 */ /* 0x0007e80000000800 */
[----:B------:R-:W-:Y:S06]  /*26b0*/  BAR.SYNC.DEFER_BLOCKING 0x0 ;  /* 0x0000000000007b1d */ /* 0x000fec0000010000 */
[----:B------:R-:W-:Y:S05]  /*26c0*/  @!P0 EXIT ;  /* 0x000000000000894d */ /* 0x000fea0003800000 */
[----:B---3--:R-:W-:Y:S02]  /*26d0*/  IMAD.SHL.U32 R0, R0, 0x2, RZ ;  /* 0x0000000200007824 */ /* 0x008fe400078e00ff */
[----:B------:R-:W-:-:S02]  /*26e0*/  IMAD.MOV.U32 R28, RZ, RZ, 0x2 ;  /* 0x00000002ff1c7424 */ /* 0x000fc400078e00ff */
[----:B------:R-:W-:Y:S01]  /*26f0*/  IMAD R2, R30, 0x300, R31 ;  /* 0x000003001e027824 */ /* 0x000fe200078e021f */
[----:B------:R-:W1:Y:S03]  /*2700*/  LDS.128 R4, [R0] ;  /* 0x0000000000047984 */ /* 0x000e660000000c00 */
[----:B------:R-:W-:-:S05]  /*2710*/  IMAD.WIDE R2, R2, R28, c[0x0][0x170] ;  /* 0x00005c0002027625 */ /* 0x000fca00078e021c */
[----:B-1----:R-:W-:Y:S01]  /*2720*/  STG.E.128 [R2.64], R4 ;  /* 0x0000000402007986 */ /* 0x002fe2000c101d04 */
[----:B------:R-:W-:Y:S05]  /*2730*/  EXIT ;  /* 0x000000000000794d */ /* 0x000fea0003800000 */
.L_x_0:
[----:B------:R-:W-:-:S00]  /*2740*/  BRA `(.L_x_0) ;  /* 0xfffffff000007947 */ /* 0x000fc0000383ffff */
[----:B------:R-:W-:-:S00]  /*2750*/  NOP ;  /* 0x0000000000007918 */ /* 0x000fc00000000000 */
        /* <DEDUP_REMOVED lines=10> */
.L_x_1:


//--------------------- .nv.shared.triton_mm      --------------------------
	.section	.nv.shared.triton_mm,"aw",@nobits
	.sectionflags	@""
	.align	16
